	.headerflags	@"EF_CUDA_TEXMODE_UNIFIED EF_CUDA_64BIT_ADDRESS EF_CUDA_ACCELERATORS EF_CUDA_SM90 EF_CUDA_VIRTUAL_SM(EF_CUDA_SM90)"
	.elftype	@"ET_EXEC"


//--------------------- .nv.info                  --------------------------
	.section	.nv.info,"",@"SHT_CUDA_INFO"
	.align	4


	//----- nvinfo : EIATTR_REGCOUNT
	.align		4
        /*0000*/ 	.byte	0x04, 0x2f
        /*0002*/ 	.short	(.L_1 - .L_0)
	.align		4
.L_0:
        /*0004*/ 	.word	index@(triton_poi_fused_convolution_9)
        /*0008*/ 	.word	0x0000001c


	//----- nvinfo : EIATTR_MIN_STACK_SIZE
	.align		4
.L_1:
        /*000c*/ 	.byte	0x04, 0x12
        /*000e*/ 	.short	(.L_3 - .L_2)
	.align		4
.L_2:
        /*0010*/ 	.word	index@(triton_poi_fused_convolution_9)
        /*0014*/ 	.word	0x00000000


	//----- nvinfo : EIATTR_FRAME_SIZE
	.align		4
.L_3:
        /*0018*/ 	.byte	0x04, 0x11
        /*001a*/ 	.short	(.L_5 - .L_4)
	.align		4
.L_4:
        /*001c*/ 	.word	index@(triton_poi_fused_convolution_9)
        /*0020*/ 	.word	0x00000000


	//----- nvinfo : EIATTR_MIN_STACK_SIZE
	.align		4
.L_5:
        /*0024*/ 	.byte	0x04, 0x12
        /*0026*/ 	.short	(.L_7 - .L_6)
	.align		4
.L_6:
        /*0028*/ 	.word	index@(triton_poi_fused_convolution_9)
        /*002c*/ 	.word	0x00000000
.L_7:


//--------------------- .nv.info.triton_poi_fused_convolution_9 --------------------------
	.section	.nv.info.triton_poi_fused_convolution_9,"",@"SHT_CUDA_INFO"
	.sectionflags	@""
	.align	4


	//----- nvinfo : EIATTR_CUDA_API_VERSION
	.align		4
        /*0000*/ 	.byte	0x04, 0x37
        /*0002*/ 	.short	(.L_9 - .L_8)
.L_8:
        /*0004*/ 	.word	0x0000007c


	//----- nvinfo : EIATTR_KPARAM_INFO
	.align		4
.L_9:
        /*0008*/ 	.byte	0x04, 0x17
        /*000a*/ 	.short	(.L_11 - .L_10)
.L_10:
        /*000c*/ 	.word	0x00000000
        /*0010*/ 	.short	0x0004
        /*0012*/ 	.short	0x001c
        /*0014*/ 	.byte	0x00, 0xf0, 0x11, 0x00


	//----- nvinfo : EIATTR_KPARAM_INFO
	.align		4
.L_11:
        /*0018*/ 	.byte	0x04, 0x17
        /*001a*/ 	.short	(.L_13 - .L_12)
.L_12:
        /*001c*/ 	.word	0x00000000
        /*0020*/ 	.short	0x0003
        /*0022*/ 	.short	0x0018
        /*0024*/ 	.byte	0x00, 0xf0, 0x11, 0x00


	//----- nvinfo : EIATTR_KPARAM_INFO
	.align		4
.L_13:
        /*0028*/ 	.byte	0x04, 0x17
        /*002a*/ 	.short	(.L_15 - .L_14)
.L_14:
        /*002c*/ 	.word	0x00000000
        /*0030*/ 	.short	0x0002
        /*0032*/ 	.short	0x0010
        /*0034*/ 	.byte	0x00, 0xf4, 0x21, 0x00


	//----- nvinfo : EIATTR_KPARAM_INFO
	.align		4
.L_15:
        /*0038*/ 	.byte	0x04, 0x17
        /*003a*/ 	.short	(.L_17 - .L_16)
.L_16:
        /*003c*/ 	.word	0x00000000
        /*0040*/ 	.short	0x0001
        /*0042*/ 	.short	0x0008
        /*0044*/ 	.byte	0x00, 0xf4, 0x21, 0x00


	//----- nvinfo : EIATTR_KPARAM_INFO
	.align		4
.L_17:
        /*0048*/ 	.byte	0x04, 0x17
        /*004a*/ 	.short	(.L_19 - .L_18)
.L_18:
        /*004c*/ 	.word	0x00000000
        /*0050*/ 	.short	0x0000
        /*0052*/ 	.short	0x0000
        /*0054*/ 	.byte	0x00, 0xf4, 0x21, 0x00


	//----- nvinfo : EIATTR_SPARSE_MMA_MASK
	.align		4
.L_19:
        /*0058*/ 	.byte	0x03, 0x50
        /*005a*/ 	.short	0x0000


	//----- nvinfo : EIATTR_MAXREG_COUNT
	.align		4
        /*005c*/ 	.byte	0x03, 0x1b
        /*005e*/ 	.short	0x00ff


	//----- nvinfo : EIATTR_EXIT_INSTR_OFFSETS
	.align		4
        /*0060*/ 	.byte	0x04, 0x1c
        /*0062*/ 	.short	(.L_21 - .L_20)


	//   ....[0]....
.L_20:
        /*0064*/ 	.word	0x00000590


	//   ....[1]....
        /*0068*/ 	.word	0x00000620


	//----- nvinfo : EIATTR_REQNTID
	.align		4
.L_21:
        /*006c*/ 	.byte	0x04, 0x10
        /*006e*/ 	.short	(.L_23 - .L_22)
.L_22:
        /*0070*/ 	.word	0x00000080
        /*0074*/ 	.word	0x00000001
        /*0078*/ 	.word	0x00000001


	//----- nvinfo : EIATTR_CBANK_PARAM_SIZE
	.align		4
.L_23:
        /*007c*/ 	.byte	0x03, 0x19
        /*007e*/ 	.short	0x0020


	//----- nvinfo : EIATTR_PARAM_CBANK
	.align		4
        /*0080*/ 	.byte	0x04, 0x0a
        /*0082*/ 	.short	(.L_25 - .L_24)
	.align		4
.L_24:
        /*0084*/ 	.word	index@(.nv.constant0.triton_poi_fused_convolution_9)
        /*0088*/ 	.short	0x0210
        /*008a*/ 	.short	0x0020


	//----- nvinfo : EIATTR_SW_WAR
	.align		4
.L_25:
        /*008c*/ 	.byte	0x04, 0x36
        /*008e*/ 	.short	(.L_27 - .L_26)
.L_26:
        /*0090*/ 	.word	0x00000008
.L_27:


//--------------------- .nv.callgraph             --------------------------
	.section	.nv.callgraph,"",@"SHT_CUDA_CALLGRAPH"
	.align	4
	.sectionentsize	8
	.align		4
        /*0000*/ 	.word	0x00000000
	.align		4
        /*0004*/ 	.word	0xffffffff
	.align		4
        /*0008*/ 	.word	0x00000000
	.align		4
        /*000c*/ 	.word	0xfffffffe
	.align		4
        /*0010*/ 	.word	0x00000000
	.align		4
        /*0014*/ 	.word	0xfffffffd
	.align		4
        /*0018*/ 	.word	0x00000000
	.align		4
        /*001c*/ 	.word	0xfffffffc


//--------------------- .text.triton_poi_fused_convolution_9 --------------------------
	.section	.text.triton_poi_fused_convolution_9,"ax",@progbits
	.sectionflags	@"SHF_BARRIERS=1"
	.align	128
        .global         triton_poi_fused_convolution_9
        .type           triton_poi_fused_convolution_9,@function
        .size           triton_poi_fused_convolution_9,(.L_x_1 - triton_poi_fused_convolution_9)
        .other          triton_poi_fused_convolution_9,@"STO_CUDA_ENTRY STV_DEFAULT"
triton_poi_fused_convolution_9:
.text.triton_poi_fused_convolution_9:
[----:B------:R-:W0:Y:S02]  /*0000*/  LDC R1, c[0x0][0x28] ;  /* 0x00000a00ff017b82 */ /* 0x000e240000000800 */
[----:B------:R-:W1:Y:S01]  /*0010*/  S2R R3, SR_CTAID.Y ;  /* 0x0000000000037919 */ /* 0x000e620000002600 */
[----:B------:R-:W2:Y:S01]  /*0020*/  LDC.64 R18, c[0x0][0x210] ;  /* 0x00008400ff127b82 */ /* 0x000ea20000000a00 */
[----:B------:R-:W-:Y:S01]  /*0030*/  CS2R R10, SRZ ;  /* 0x00000000000a7805 */ /* 0x000fe2000001ff00 */
[----:B------:R-:W-:Y:S01]  /*0040*/  ULDC.64 UR6, c[0x0][0x208] ;  /* 0x0000820000067ab9 */ /* 0x000fe20000000a00 */
[----:B------:R-:W3:Y:S01]  /*0050*/  S2R R16, SR_TID.X ;  /* 0x0000000000107919 */ /* 0x000ee20000002100 */
[----:B------:R-:W4:Y:S04]  /*0060*/  S2R R17, SR_CTAID.X ;  /* 0x0000000000117919 */ /* 0x000f280000002500 */
[----:B------:R-:W5:Y:S01]  /*0070*/  LDC.64 R4, c[0x0][0x218] ;  /* 0x00008600ff047b82 */ /* 0x000f620000000a00 */
[----:B-1----:R-:W-:-:S02]  /*0080*/  IMAD.SHL.U32 R3, R3, 0x20, RZ ;  /* 0x0000002003037824 */ /* 0x002fc400078e00ff */
[----:B---3--:R-:W-:Y:S01]  /*0090*/  IMAD.SHL.U32 R2, R16, 0x4, RZ ;  /* 0x0000000410027824 */ /* 0x008fe200078e00ff */
[----:B------:R-:W-:Y:S01]  /*00a0*/  SHF.R.U32.HI R8, RZ, 0x3, R16 ;  /* 0x00000003ff087819 */ /* 0x000fe20000011610 */
[----:B----4-:R-:W-:-:S03]  /*00b0*/  IMAD.SHL.U32 R17, R17, 0x20, RZ ;  /* 0x0000002011117824 */ /* 0x010fc600078e00ff */
[----:B------:R-:W-:-:S05]  /*00c0*/  LOP3.LUT R6, R3, 0x1c, R2, 0xf8, !PT ;  /* 0x0000001c03067812 */ /* 0x000fca00078ef802 */
[----:B------:R-:W-:-:S05]  /*00d0*/  IMAD.HI R0, R6, 0x2aaaaaab, RZ ;  /* 0x2aaaaaab06007827 */ /* 0x000fca00078e02ff */
[----:B------:R-:W-:-:S04]  /*00e0*/  SHF.R.U32.HI R7, RZ, 0x1f, R0 ;  /* 0x0000001fff077819 */ /* 0x000fc80000011600 */
[----:B------:R-:W-:Y:S02]  /*00f0*/  LEA.HI.SX32 R9, R0, R7, 0x19 ;  /* 0x0000000700097211 */ /* 0x000fe400078fcaff */
[----:B------:R-:W-:-:S03]  /*0100*/  SGXT.U32 R0, R8, 0x4 ;  /* 0x000000040800781a */ /* 0x000fc60000000000 */
[----:B------:R-:W-:Y:S01]  /*0110*/  IMAD R12, R9, -0x300, R6 ;  /* 0xfffffd00090c7824 */ /* 0x000fe200078e0206 */
[----:B------:R-:W-:Y:S02]  /*0120*/  LOP3.LUT R6, R17, R0, RZ, 0xfc, !PT ;  /* 0x0000000011067212 */ /* 0x000fe400078efcff */
[----:B------:R-:W-:Y:S01]  /*0130*/  LOP3.LUT R7, R17, 0x10, R0, 0xfe, !PT ;  /* 0x0000001011077812 */ /* 0x000fe200078efe00 */
[----:B------:R-:W-:Y:S01]  /*0140*/  IMAD R9, R9, 0xc000, R12 ;  /* 0x0000c00009097824 */ /* 0x000fe200078e020c */
[----:B------:R-:W-:Y:S01]  /*0150*/  ISETP.GE.AND P0, PT, R6, 0x40, PT ;  /* 0x000000400600780c */ /* 0x000fe20003f06270 */
[----:B-----5:R-:W-:Y:S01]  /*0160*/  IMAD.WIDE R12, R12, 0x4, R4 ;  /* 0x000000040c0c7825 */ /* 0x020fe200078e0204 */
[----:B------:R-:W-:Y:S02]  /*0170*/  ISETP.GE.AND P1, PT, R7, 0x40, PT ;  /* 0x000000400700780c */ /* 0x000fe40003f26270 */
[----:B------:R-:W-:Y:S01]  /*0180*/  CS2R R4, SRZ ;  /* 0x0000000000047805 */ /* 0x000fe2000001ff00 */
[----:B------:R-:W-:-:S02]  /*0190*/  IMAD R21, R6, 0x300, R9 ;  /* 0x0000030006157824 */ /* 0x000fc400078e0209 */
[----:B------:R-:W-:Y:S01]  /*01a0*/  IMAD R9, R7, 0x300, R9 ;  /* 0x0000030007097824 */ /* 0x000fe200078e0209 */
[----:B------:R-:W-:Y:S01]  /*01b0*/  CS2R R6, SRZ ;  /* 0x0000000000067805 */ /* 0x000fe2000001ff00 */
[--C-:B--2---:R-:W-:Y:S01]  /*01c0*/  IMAD.WIDE R20, R21, 0x4, R18.reuse ;  /* 0x0000000415147825 */ /* 0x104fe200078e0212 */
[----:B------:R-:W2:Y:S03]  /*01d0*/  LDG.E.EL.128 R12, desc[UR6][R12.64] ;  /* 0x000000060c0c7981 */ /* 0x000ea6000c2e1d00 */
[----:B------:R-:W-:Y:S01]  /*01e0*/  IMAD.WIDE R18, R9, 0x4, R18 ;  /* 0x0000000409127825 */ /* 0x000fe200078e0212 */
[----:B------:R-:W-:Y:S01]  /*01f0*/  CS2R R8, SRZ ;  /* 0x0000000000087805 */ /* 0x000fe2000001ff00 */
[----:B------:R1:W2:Y:S05]  /*0200*/  @!P0 LDG.E.EL.128 R4, desc[UR6][R20.64] ;  /* 0x0000000614048981 */ /* 0x0002aa000c2e1d00 */
[----:B------:R3:W4:Y:S01]  /*0210*/  @!P1 LDG.E.EL.128 R8, desc[UR6][R18.64] ;  /* 0x0000000612089981 */ /* 0x000722000c2e1d00 */
[----:B------:R-:W5:Y:S01]  /*0220*/  S2UR UR5, SR_CgaCtaId ;  /* 0x00000000000579c3 */ /* 0x000f620000008800 */
[----:B------:R-:W-:Y:S01]  /*0230*/  IMAD.SHL.U32 R22, R16, 0x80, RZ ;  /* 0x0000008010167824 */ /* 0x000fe200078e00ff */
[----:B------:R-:W-:-:S04]  /*0240*/  UMOV UR4, 0x400 ;  /* 0x0000040000047882 */ /* 0x000fc80000000000 */
[----:B------:R-:W-:-:S04]  /*0250*/  LOP3.LUT R23, R22, 0x380, RZ, 0xc0, !PT ;  /* 0x0000038016177812 */ /* 0x000fc800078ec0ff */
[C---:B------:R-:W-:Y:S02]  /*0260*/  LOP3.LUT R24, R23.reuse, 0x20, RZ, 0xfc, !PT ;  /* 0x0000002017187812 */ /* 0x040fe400078efcff */
[C---:B------:R-:W-:Y:S02]  /*0270*/  LOP3.LUT R25, R23.reuse, 0x40, RZ, 0xfc, !PT ;  /* 0x0000004017197812 */ /* 0x040fe400078efcff */
[C---:B-1----:R-:W-:Y:S02]  /*0280*/  LOP3.LUT R20, R23.reuse, 0x60, RZ, 0xfc, !PT ;  /* 0x0000006017147812 */ /* 0x042fe400078efcff */
[----:B------:R-:W-:Y:S01]  /*0290*/  LOP3.LUT R22, R23, R0, RZ, 0xfc, !PT ;  /* 0x0000000017167212 */ /* 0x000fe200078efcff */
[----:B-----5:R-:W-:-:S06]  /*02a0*/  UPRMT UR4, UR5, 0x654, UR4 ;  /* 0x0000065405047896 */ /* 0x020fcc0008000004 */
[----:B------:R-:W-:Y:S02]  /*02b0*/  LEA.HI R21, R23, UR4, RZ, 0x1d ;  /* 0x0000000417157c11 */ /* 0x000fe4000f8fe8ff */
[----:B---3--:R-:W-:Y:S02]  /*02c0*/  LEA.HI R19, R24, UR4, RZ, 0x1d ;  /* 0x0000000418137c11 */ /* 0x008fe4000f8fe8ff */
[----:B------:R-:W-:Y:S02]  /*02d0*/  LEA.HI R25, R25, UR4, RZ, 0x1d ;  /* 0x0000000419197c11 */ /* 0x000fe4000f8fe8ff */
[----:B------:R-:W-:Y:S01]  /*02e0*/  LEA.HI R23, R20, UR4, RZ, 0x1d ;  /* 0x0000000414177c11 */ /* 0x000fe2000f8fe8ff */
[C---:B------:R-:W-:Y:S02]  /*02f0*/  IMAD R21, R22.reuse, 0x4, R21 ;  /* 0x0000000416157824 */ /* 0x040fe400078e0215 */
[C---:B------:R-:W-:Y:S02]  /*0300*/  IMAD R18, R22.reuse, 0x4, R19 ;  /* 0x0000000416127824 */ /* 0x040fe400078e0213 */
[----:B------:R-:W-:-:S02]  /*0310*/  IMAD R20, R22, 0x4, R25 ;  /* 0x0000000416147824 */ /* 0x000fc400078e0219 */
[----:B------:R-:W-:Y:S01]  /*0320*/  IMAD R19, R22, 0x4, R23 ;  /* 0x0000000416137824 */ /* 0x000fe200078e0217 */
[----:B------:R-:W-:-:S04]  /*0330*/  SHF.R.U32.HI R16, RZ, 0x1, R16 ;  /* 0x00000001ff107819 */ /* 0x000fc80000011610 */
[----:B------:R-:W-:Y:S02]  /*0340*/  LOP3.LUT R16, R16, 0x3c, RZ, 0xc0, !PT ;  /* 0x0000003c10107812 */ /* 0x000fe400078ec0ff */
[----:B------:R-:W-:-:S04]  /*0350*/  LOP3.LUT R17, R17, 0x1c, R2, 0xf8, !PT ;  /* 0x0000001c11117812 */ /* 0x000fc800078ef802 */
[----:B------:R-:W-:Y:S01]  /*0360*/  ISETP.GE.AND P0, PT, R17, 0x40, PT ;  /* 0x000000401100780c */ /* 0x000fe20003f06270 */
[C---:B--2---:R-:W-:Y:S01]  /*0370*/  FADD R4, R12.reuse, R4 ;  /* 0x000000040c047221 */ /* 0x044fe20000000000 */
[C---:B------:R-:W-:Y:S01]  /*0380*/  FADD R5, R13.reuse, R5 ;  /* 0x000000050d057221 */ /* 0x040fe20000000000 */
[----:B----4-:R-:W-:Y:S01]  /*0390*/  FADD R13, R13, R9 ;  /* 0x000000090d0d7221 */ /* 0x010fe20000000000 */
[----:B------:R-:W-:Y:S01]  /*03a0*/  FADD R12, R12, R8 ;  /* 0x000000080c0c7221 */ /* 0x000fe20000000000 */
[C---:B------:R-:W-:Y:S01]  /*03b0*/  FADD R9, R14.reuse, R6 ;  /* 0x000000060e097221 */ /* 0x040fe20000000000 */
[C---:B------:R-:W-:Y:S01]  /*03c0*/  FADD R8, R15.reuse, R7 ;  /* 0x000000070f087221 */ /* 0x040fe20000000000 */
[----:B------:R-:W-:Y:S01]  /*03d0*/  STS [R21], R4 ;  /* 0x0000000415007388 */ /* 0x000fe20000000800 */
[----:B------:R-:W-:Y:S01]  /*03e0*/  FADD R23, R14, R10 ;  /* 0x0000000a0e177221 */ /* 0x000fe20000000000 */
[----:B------:R-:W-:Y:S02]  /*03f0*/  FADD R14, R15, R11 ;  /* 0x0000000b0f0e7221 */ /* 0x000fe40000000000 */
[----:B------:R-:W-:Y:S04]  /*0400*/  STS [R18+0x80], R5 ;  /* 0x0000800512007388 */ /* 0x000fe80000000800 */
[----:B------:R-:W-:Y:S04]  /*0410*/  STS [R20+0x100], R9 ;  /* 0x0001000914007388 */ /* 0x000fe80000000800 */
[----:B------:R1:W-:Y:S04]  /*0420*/  STS [R19+0x180], R8 ;  /* 0x0001800813007388 */ /* 0x0003e80000000800 */
[----:B------:R2:W-:Y:S04]  /*0430*/  STS [R21+0x40], R12 ;  /* 0x0000400c15007388 */ /* 0x0005e80000000800 */
[----:B------:R3:W-:Y:S01]  /*0440*/  STS [R18+0xc0], R13 ;  /* 0x0000c00d12007388 */ /* 0x0007e20000000800 */
[----:B------:R-:W-:Y:S01]  /*0450*/  LOP3.LUT R10, R2, 0x1fc, RZ, 0xc0, !PT ;  /* 0x000001fc020a7812 */ /* 0x000fe200078ec0ff */
[----:B------:R-:W-:Y:S01]  /*0460*/  VIADD R7, R16, UR4 ;  /* 0x0000000410077c36 */ /* 0x000fe20008000000 */
[----:B-1----:R-:W1:Y:S01]  /*0470*/  LDC.64 R8, c[0x0][0x220] ;  /* 0x00008800ff087b82 */ /* 0x002e620000000a00 */
[----:B------:R-:W-:Y:S04]  /*0480*/  STS [R20+0x140], R23 ;  /* 0x0001401714007388 */ /* 0x000fe80000000800 */
[----:B------:R-:W-:Y:S01]  /*0490*/  STS [R19+0x1c0], R14 ;  /* 0x0001c00e13007388 */ /* 0x000fe20000000800 */
[----:B------:R-:W-:-:S02]  /*04a0*/  IMAD R11, R10, 0x4, R7 ;  /* 0x000000040a0b7824 */ /* 0x000fc400078e0207 */
[----:B------:R-:W-:Y:S06]  /*04b0*/  BAR.SYNC.DEFER_BLOCKING 0x0 ;  /* 0x0000000000007b1d */ /* 0x000fec0000010000 */
[----:B------:R-:W-:Y:S04]  /*04c0*/  LDS R4, [R11] ;  /* 0x000000000b047984 */ /* 0x000fe80000000800 */
[----:B------:R-:W-:Y:S04]  /*04d0*/  LDS R5, [R11+0x4] ;  /* 0x000004000b057984 */ /* 0x000fe80000000800 */
[----:B------:R-:W-:Y:S04]  /*04e0*/  LDS R6, [R11+0x8] ;  /* 0x000008000b067984 */ /* 0x000fe80000000800 */
[----:B------:R-:W4:Y:S01]  /*04f0*/  LDS R7, [R11+0xc] ;  /* 0x00000c000b077984 */ /* 0x000f220000000800 */
[----:B--2---:R-:W-:-:S02]  /*0500*/  LOP3.LUT R12, R10, 0x200, RZ, 0xfc, !PT ;  /* 0x000002000a0c7812 */ /* 0x004fc400078efcff */
[----:B------:R-:W-:Y:S02]  /*0510*/  LOP3.LUT R2, R3, R0, RZ, 0xfc, !PT ;  /* 0x0000000003027212 */ /* 0x000fe400078efcff */
[----:B------:R-:W-:-:S03]  /*0520*/  SHF.R.U32.HI R12, RZ, 0x3, R12 ;  /* 0x00000003ff0c7819 */ /* 0x000fc6000001160c */
[----:B---3--:R-:W-:Y:S01]  /*0530*/  IMAD R13, R2, 0x40, R17 ;  /* 0x00000040020d7824 */ /* 0x008fe200078e0211 */
[----:B------:R-:W-:-:S03]  /*0540*/  LOP3.LUT R2, R12, 0x7c, RZ, 0xc0, !PT ;  /* 0x0000007c0c027812 */ /* 0x000fc600078ec0ff */
[----:B-1----:R-:W-:-:S04]  /*0550*/  IMAD.WIDE R12, R13, 0x4, R8 ;  /* 0x000000040d0c7825 */ /* 0x002fc800078e0208 */
[----:B------:R-:W-:-:S04]  /*0560*/  VIADD R15, R2, UR4 ;  /* 0x00000004020f7c36 */ /* 0x000fc80008000000 */
[----:B------:R-:W-:Y:S01]  /*0570*/  IMAD R15, R10, 0x4, R15 ;  /* 0x000000040a0f7824 */ /* 0x000fe200078e020f */
[----:B----4-:R1:W-:Y:S01]  /*0580*/  @!P0 STG.E.128 desc[UR6][R12.64], R4 ;  /* 0x000000040c008986 */ /* 0x0103e2000c101d06 */
[----:B------:R-:W-:Y:S05]  /*0590*/  @P0 EXIT ;  /* 0x000000000000094d */ /* 0x000fea0003800000 */
[----:B-1----:R-:W-:Y:S01]  /*05a0*/  LDS R4, [R15+0x800] ;  /* 0x000800000f047984 */ /* 0x002fe20000000800 */
[----:B------:R-:W-:-:S03]  /*05b0*/  LOP3.LUT R0, R3, 0x10, R0, 0xfe, !PT ;  /* 0x0000001003007812 */ /* 0x000fc600078efe00 */
[----:B------:R-:W-:Y:S02]  /*05c0*/  LDS R5, [R15+0x804] ;  /* 0x000804000f057984 */ /* 0x000fe40000000800 */
[----:B------:R-:W-:Y:S02]  /*05d0*/  IMAD R17, R0, 0x40, R17 ;  /* 0x0000004000117824 */ /* 0x000fe400078e0211 */
[----:B------:R-:W-:Y:S02]  /*05e0*/  LDS R6, [R15+0x808] ;  /* 0x000808000f067984 */ /* 0x000fe40000000800 */
[----:B------:R-:W-:Y:S02]  /*05f0*/  IMAD.WIDE R8, R17, 0x4, R8 ;  /* 0x0000000411087825 */ /* 0x000fe400078e0208 */
[----:B------:R-:W0:Y:S04]  /*0600*/  LDS R7, [R15+0x80c] ;  /* 0x00080c000f077984 */ /* 0x000e280000000800 */
[----:B0-----:R-:W-:Y:S01]  /*0610*/  STG.E.128 desc[UR6][R8.64], R4 ;  /* 0x0000000408007986 */ /* 0x001fe2000c101d06 */
[----:B------:R-:W-:Y:S05]  /*0620*/  EXIT ;  /* 0x000000000000794d */ /* 0x000fea0003800000 */
.L_x_0:
[----:B------:R-:W-:-:S00]  /*0630*/  BRA `(.L_x_0) ;  /* 0xfffffffc00fc7947 */ /* 0x000fc0000383ffff */
[----:B------:R-:W-:-:S00]  /*0640*/  NOP ;  /* 0x0000000000007918 */ /* 0x000fc00000000000 */
        /* <DEDUP_REMOVED lines=11> */
.L_x_1:


//--------------------- .nv.shared.triton_poi_fused_convolution_9 --------------------------
	.section	.nv.shared.triton_poi_fused_convolution_9,"aw",@nobits
	.sectionflags	@""
	.align	16
	.zero		1024


//--------------------- .nv.constant0.triton_poi_fused_convolution_9 --------------------------
	.section	.nv.constant0.triton_poi_fused_convolution_9,"a",@progbits
	.sectionflags	@""
	.align	4
.nv.constant0.triton_poi_fused_convolution_9:
	.zero		560
